	.headerflags	@"EF_CUDA_TEXMODE_UNIFIED EF_CUDA_64BIT_ADDRESS EF_CUDA_ACCELERATORS EF_CUDA_SM90 EF_CUDA_VIRTUAL_SM(EF_CUDA_SM90)"
	.elftype	@"ET_EXEC"


//--------------------- .nv.info                  --------------------------
	.section	.nv.info,"",@"SHT_CUDA_INFO"
	.align	4


	//----- nvinfo : EIATTR_REGCOUNT
	.align		4
        /*0000*/ 	.byte	0x04, 0x2f
        /*0002*/ 	.short	(.L_1 - .L_0)
	.align		4
.L_0:
        /*0004*/ 	.word	index@(triton_poi_fused_convolution_leaky_relu_9)
        /*0008*/ 	.word	0x0000000c


	//----- nvinfo : EIATTR_MIN_STACK_SIZE
	.align		4
.L_1:
        /*000c*/ 	.byte	0x04, 0x12
        /*000e*/ 	.short	(.L_3 - .L_2)
	.align		4
.L_2:
        /*0010*/ 	.word	index@(triton_poi_fused_convolution_leaky_relu_9)
        /*0014*/ 	.word	0x00000000


	//----- nvinfo : EIATTR_FRAME_SIZE
	.align		4
.L_3:
        /*0018*/ 	.byte	0x04, 0x11
        /*001a*/ 	.short	(.L_5 - .L_4)
	.align		4
.L_4:
        /*001c*/ 	.word	index@(triton_poi_fused_convolution_leaky_relu_9)
        /*0020*/ 	.word	0x00000000


	//----- nvinfo : EIATTR_MIN_STACK_SIZE
	.align		4
.L_5:
        /*0024*/ 	.byte	0x04, 0x12
        /*0026*/ 	.short	(.L_7 - .L_6)
	.align		4
.L_6:
        /*0028*/ 	.word	index@(triton_poi_fused_convolution_leaky_relu_9)
        /*002c*/ 	.word	0x00000000
.L_7:


//--------------------- .nv.info.triton_poi_fused_convolution_leaky_relu_9 --------------------------
	.section	.nv.info.triton_poi_fused_convolution_leaky_relu_9,"",@"SHT_CUDA_INFO"
	.sectionflags	@""
	.align	4


	//----- nvinfo : EIATTR_CUDA_API_VERSION
	.align		4
        /*0000*/ 	.byte	0x04, 0x37
        /*0002*/ 	.short	(.L_9 - .L_8)
.L_8:
        /*0004*/ 	.word	0x0000007c


	//----- nvinfo : EIATTR_KPARAM_INFO
	.align		4
.L_9:
        /*0008*/ 	.byte	0x04, 0x17
        /*000a*/ 	.short	(.L_11 - .L_10)
.L_10:
        /*000c*/ 	.word	0x00000000
        /*0010*/ 	.short	0x0002
        /*0012*/ 	.short	0x0010
        /*0014*/ 	.byte	0x00, 0xf0, 0x11, 0x00


	//----- nvinfo : EIATTR_KPARAM_INFO
	.align		4
.L_11:
        /*0018*/ 	.byte	0x04, 0x17
        /*001a*/ 	.short	(.L_13 - .L_12)
.L_12:
        /*001c*/ 	.word	0x00000000
        /*0020*/ 	.short	0x0001
        /*0022*/ 	.short	0x0008
        /*0024*/ 	.byte	0x00, 0xf4, 0x21, 0x00


	//----- nvinfo : EIATTR_KPARAM_INFO
	.align		4
.L_13:
        /*0028*/ 	.byte	0x04, 0x17
        /*002a*/ 	.short	(.L_15 - .L_14)
.L_14:
        /*002c*/ 	.word	0x00000000
        /*0030*/ 	.short	0x0000
        /*0032*/ 	.short	0x0000
        /*0034*/ 	.byte	0x00, 0xf4, 0x21, 0x00


	//----- nvinfo : EIATTR_SPARSE_MMA_MASK
	.align		4
.L_15:
        /*0038*/ 	.byte	0x03, 0x50
        /*003a*/ 	.short	0x0000


	//----- nvinfo : EIATTR_MAXREG_COUNT
	.align		4
        /*003c*/ 	.byte	0x03, 0x1b
        /*003e*/ 	.short	0x00ff


	//----- nvinfo : EIATTR_EXIT_INSTR_OFFSETS
	.align		4
        /*0040*/ 	.byte	0x04, 0x1c
        /*0042*/ 	.short	(.L_17 - .L_16)


	//   ....[0]....
.L_16:
        /*0044*/ 	.word	0x000001c0


	//----- nvinfo : EIATTR_REQNTID
	.align		4
.L_17:
        /*0048*/ 	.byte	0x04, 0x10
        /*004a*/ 	.short	(.L_19 - .L_18)
.L_18:
        /*004c*/ 	.word	0x00000080
        /*0050*/ 	.word	0x00000001
        /*0054*/ 	.word	0x00000001


	//----- nvinfo : EIATTR_CBANK_PARAM_SIZE
	.align		4
.L_19:
        /*0058*/ 	.byte	0x03, 0x19
        /*005a*/ 	.short	0x0014


	//----- nvinfo : EIATTR_PARAM_CBANK
	.align		4
        /*005c*/ 	.byte	0x04, 0x0a
        /*005e*/ 	.short	(.L_21 - .L_20)
	.align		4
.L_20:
        /*0060*/ 	.word	index@(.nv.constant0.triton_poi_fused_convolution_leaky_relu_9)
        /*0064*/ 	.short	0x0210
        /*0066*/ 	.short	0x0014


	//----- nvinfo : EIATTR_SW_WAR
	.align		4
.L_21:
        /*0068*/ 	.byte	0x04, 0x36
        /*006a*/ 	.short	(.L_23 - .L_22)
.L_22:
        /*006c*/ 	.word	0x00000008
.L_23:


//--------------------- .nv.callgraph             --------------------------
	.section	.nv.callgraph,"",@"SHT_CUDA_CALLGRAPH"
	.align	4
	.sectionentsize	8
	.align		4
        /*0000*/ 	.word	0x00000000
	.align		4
        /*0004*/ 	.word	0xffffffff
	.align		4
        /*0008*/ 	.word	0x00000000
	.align		4
        /*000c*/ 	.word	0xfffffffe
	.align		4
        /*0010*/ 	.word	0x00000000
	.align		4
        /*0014*/ 	.word	0xfffffffd
	.align		4
        /*0018*/ 	.word	0x00000000
	.align		4
        /*001c*/ 	.word	0xfffffffc


//--------------------- .text.triton_poi_fused_convolution_leaky_relu_9 --------------------------
	.section	.text.triton_poi_fused_convolution_leaky_relu_9,"ax",@progbits
	.align	128
        .global         triton_poi_fused_convolution_leaky_relu_9
        .type           triton_poi_fused_convolution_leaky_relu_9,@function
        .size           triton_poi_fused_convolution_leaky_relu_9,(.L_x_1 - triton_poi_fused_convolution_leaky_relu_9)
        .other          triton_poi_fused_convolution_leaky_relu_9,@"STO_CUDA_ENTRY STV_DEFAULT"
triton_poi_fused_convolution_leaky_relu_9:
.text.triton_poi_fused_convolution_leaky_relu_9:
[----:B------:R-:W-:Y:S01]  /*0000*/  LDC R1, c[0x0][0x28] ;  /* 0x00000a00ff017b82 */ /* 0x000fe20000000800 */
[----:B------:R-:W1:Y:S07]  /*0010*/  S2R R0, SR_TID.X ;  /* 0x0000000000007919 */ /* 0x000e6e0000002100 */
[----:B------:R-:W2:Y:S01]  /*0020*/  LDC.64 R4, c[0x0][0x218] ;  /* 0x00008600ff047b82 */ /* 0x000ea20000000a00 */
[----:B------:R-:W-:Y:S01]  /*0030*/  ULDC.64 UR4, c[0x0][0x208] ;  /* 0x0000820000047ab9 */ /* 0x000fe20000000a00 */
[----:B------:R-:W3:Y:S06]  /*0040*/  S2R R7, SR_CTAID.X ;  /* 0x0000000000077919 */ /* 0x000eec0000002500 */
[----:B------:R-:W4:Y:S01]  /*0050*/  LDC.64 R2, c[0x0][0x210] ;  /* 0x00008400ff027b82 */ /* 0x000f220000000a00 */
[----:B-1----:R-:W-:Y:S01]  /*0060*/  IMAD.SHL.U32 R0, R0, 0x2, RZ ;  /* 0x0000000200007824 */ /* 0x002fe200078e00ff */
[----:B---3--:R-:W-:-:S04]  /*0070*/  SHF.R.S32.HI R6, RZ, 0x17, R7 ;  /* 0x00000017ff067819 */ /* 0x008fc80000011407 */
[----:B------:R-:W-:Y:S02]  /*0080*/  LOP3.LUT R0, R0, 0xfe, RZ, 0xc0, !PT ;  /* 0x000000fe00007812 */ /* 0x000fe400078ec0ff */
[----:B------:R-:W-:-:S03]  /*0090*/  SGXT R6, R6, 0x1 ;  /* 0x000000010606781a */ /* 0x000fc60000000200 */
[----:B------:R-:W-:-:S04]  /*00a0*/  IMAD R7, R7, 0x100, R0 ;  /* 0x0000010007077824 */ /* 0x000fc800078e0200 */
[----:B----4-:R-:W-:Y:S01]  /*00b0*/  IMAD.WIDE R2, R7, 0x4, R2 ;  /* 0x0000000407027825 */ /* 0x010fe200078e0202 */
[----:B------:R-:W-:-:S04]  /*00c0*/  LEA.HI R6, R6, R7, RZ, 0x4 ;  /* 0x0000000706067211 */ /* 0x000fc800078f20ff */
[--C-:B------:R-:W-:Y:S02]  /*00d0*/  SHF.R.S32.HI R0, RZ, 0x4, R6.reuse ;  /* 0x00000004ff007819 */ /* 0x100fe40000011406 */
[----:B------:R-:W-:Y:S02]  /*00e0*/  SHF.R.S32.HI R9, RZ, 0x1f, R6 ;  /* 0x0000001fff097819 */ /* 0x000fe40000011406 */
[----:B------:R-:W3:Y:S02]  /*00f0*/  LDG.E.64 R6, desc[UR4][R2.64] ;  /* 0x0000000402067981 */ /* 0x000ee4000c1e1b00 */
[----:B------:R-:W-:-:S04]  /*0100*/  LEA.HI R9, R9, R0, RZ, 0x6 ;  /* 0x0000000009097211 */ /* 0x000fc800078f30ff */
[----:B------:R-:W-:-:S05]  /*0110*/  LOP3.LUT R9, R9, 0xffffffc0, RZ, 0xc0, !PT ;  /* 0xffffffc009097812 */ /* 0x000fca00078ec0ff */
[----:B------:R-:W-:-:S04]  /*0120*/  IMAD.IADD R9, R0, 0x1, -R9 ;  /* 0x0000000100097824 */ /* 0x000fc800078e0a09 */
[----:B--2---:R-:W-:-:S06]  /*0130*/  IMAD.WIDE R4, R9, 0x4, R4 ;  /* 0x0000000409047825 */ /* 0x004fcc00078e0204 */
[----:B------:R-:W3:Y:S02]  /*0140*/  LDG.E.EL R4, desc[UR4][R4.64] ;  /* 0x0000000404047981 */ /* 0x000ee4000c2e1900 */
[CC--:B---3--:R-:W-:Y:S02]  /*0150*/  FSETP.GT.AND P0, PT, R6.reuse, -R4.reuse, PT ;  /* 0x800000040600720b */ /* 0x0c8fe40003f04000 */
[C---:B------:R-:W-:Y:S01]  /*0160*/  FSETP.GT.AND P1, PT, R7.reuse, -R4, PT ;  /* 0x800000040700720b */ /* 0x040fe20003f24000 */
[--C-:B------:R-:W-:Y:S01]  /*0170*/  FADD R6, R6, R4.reuse ;  /* 0x0000000406067221 */ /* 0x100fe20000000000 */
[----:B------:R-:W-:-:S09]  /*0180*/  FADD R7, R7, R4 ;  /* 0x0000000407077221 */ /* 0x000fd20000000000 */
[----:B------:R-:W-:Y:S02]  /*0190*/  @!P0 FMUL R6, R6, 0.20000000298023223877 ;  /* 0x3e4ccccd06068820 */ /* 0x000fe40000400000 */
[----:B------:R-:W-:-:S05]  /*01a0*/  @!P1 FMUL R7, R7, 0.20000000298023223877 ;  /* 0x3e4ccccd07079820 */ /* 0x000fca0000400000 */
[----:B------:R-:W-:Y:S01]  /*01b0*/  STG.E.64 desc[UR4][R2.64], R6 ;  /* 0x0000000602007986 */ /* 0x000fe2000c101b04 */
[----:B------:R-:W-:Y:S05]  /*01c0*/  EXIT ;  /* 0x000000000000794d */ /* 0x000fea0003800000 */
.L_x_0:
[----:B------:R-:W-:-:S00]  /*01d0*/  BRA `(.L_x_0) ;  /* 0xfffffffc00fc7947 */ /* 0x000fc0000383ffff */
[----:B------:R-:W-:-:S00]  /*01e0*/  NOP ;  /* 0x0000000000007918 */ /* 0x000fc00000000000 */
        /* <DEDUP_REMOVED lines=9> */
.L_x_1:


//--------------------- .nv.constant0.triton_poi_fused_convolution_leaky_relu_9 --------------------------
	.section	.nv.constant0.triton_poi_fused_convolution_leaky_relu_9,"a",@progbits
	.sectionflags	@""
	.align	4
.nv.constant0.triton_poi_fused_convolution_leaky_relu_9:
	.zero		548
